	.headerflags	@"EF_CUDA_TEXMODE_UNIFIED EF_CUDA_64BIT_ADDRESS EF_CUDA_ACCELERATORS EF_CUDA_SM90 EF_CUDA_VIRTUAL_SM(EF_CUDA_SM90)"
	.elftype	@"ET_EXEC"


//--------------------- .nv.info                  --------------------------
	.section	.nv.info,"",@"SHT_CUDA_INFO"
	.align	4


	//----- nvinfo : EIATTR_REGCOUNT
	.align		4
        /*0000*/ 	.byte	0x04, 0x2f
        /*0002*/ 	.short	(.L_1 - .L_0)
	.align		4
.L_0:
        /*0004*/ 	.word	index@(triton_poi_fused_repeat_6)
        /*0008*/ 	.word	0x0000000c


	//----- nvinfo : EIATTR_MIN_STACK_SIZE
	.align		4
.L_1:
        /*000c*/ 	.byte	0x04, 0x12
        /*000e*/ 	.short	(.L_3 - .L_2)
	.align		4
.L_2:
        /*0010*/ 	.word	index@(triton_poi_fused_repeat_6)
        /*0014*/ 	.word	0x00000000


	//----- nvinfo : EIATTR_FRAME_SIZE
	.align		4
.L_3:
        /*0018*/ 	.byte	0x04, 0x11
        /*001a*/ 	.short	(.L_5 - .L_4)
	.align		4
.L_4:
        /*001c*/ 	.word	index@(triton_poi_fused_repeat_6)
        /*0020*/ 	.word	0x00000000


	//----- nvinfo : EIATTR_MIN_STACK_SIZE
	.align		4
.L_5:
        /*0024*/ 	.byte	0x04, 0x12
        /*0026*/ 	.short	(.L_7 - .L_6)
	.align		4
.L_6:
        /*0028*/ 	.word	index@(triton_poi_fused_repeat_6)
        /*002c*/ 	.word	0x00000000
.L_7:


//--------------------- .nv.info.triton_poi_fused_repeat_6 --------------------------
	.section	.nv.info.triton_poi_fused_repeat_6,"",@"SHT_CUDA_INFO"
	.sectionflags	@""
	.align	4


	//----- nvinfo : EIATTR_CUDA_API_VERSION
	.align		4
        /*0000*/ 	.byte	0x04, 0x37
        /*0002*/ 	.short	(.L_9 - .L_8)
.L_8:
        /*0004*/ 	.word	0x0000007c


	//----- nvinfo : EIATTR_KPARAM_INFO
	.align		4
.L_9:
        /*0008*/ 	.byte	0x04, 0x17
        /*000a*/ 	.short	(.L_11 - .L_10)
.L_10:
        /*000c*/ 	.word	0x00000000
        /*0010*/ 	.short	0x0002
        /*0012*/ 	.short	0x0010
        /*0014*/ 	.byte	0x00, 0xf0, 0x11, 0x00


	//----- nvinfo : EIATTR_KPARAM_INFO
	.align		4
.L_11:
        /*0018*/ 	.byte	0x04, 0x17
        /*001a*/ 	.short	(.L_13 - .L_12)
.L_12:
        /*001c*/ 	.word	0x00000000
        /*0020*/ 	.short	0x0001
        /*0022*/ 	.short	0x0008
        /*0024*/ 	.byte	0x00, 0xf4, 0x21, 0x00


	//----- nvinfo : EIATTR_KPARAM_INFO
	.align		4
.L_13:
        /*0028*/ 	.byte	0x04, 0x17
        /*002a*/ 	.short	(.L_15 - .L_14)
.L_14:
        /*002c*/ 	.word	0x00000000
        /*0030*/ 	.short	0x0000
        /*0032*/ 	.short	0x0000
        /*0034*/ 	.byte	0x00, 0xf4, 0x21, 0x00


	//----- nvinfo : EIATTR_SPARSE_MMA_MASK
	.align		4
.L_15:
        /*0038*/ 	.byte	0x03, 0x50
        /*003a*/ 	.short	0x0000


	//----- nvinfo : EIATTR_MAXREG_COUNT
	.align		4
        /*003c*/ 	.byte	0x03, 0x1b
        /*003e*/ 	.short	0x00ff


	//----- nvinfo : EIATTR_EXIT_INSTR_OFFSETS
	.align		4
        /*0040*/ 	.byte	0x04, 0x1c
        /*0042*/ 	.short	(.L_17 - .L_16)


	//   ....[0]....
.L_16:
        /*0044*/ 	.word	0x00000340


	//   ....[1]....
        /*0048*/ 	.word	0x00000360


	//----- nvinfo : EIATTR_REQNTID
	.align		4
.L_17:
        /*004c*/ 	.byte	0x04, 0x10
        /*004e*/ 	.short	(.L_19 - .L_18)
.L_18:
        /*0050*/ 	.word	0x00000080
        /*0054*/ 	.word	0x00000001
        /*0058*/ 	.word	0x00000001


	//----- nvinfo : EIATTR_CBANK_PARAM_SIZE
	.align		4
.L_19:
        /*005c*/ 	.byte	0x03, 0x19
        /*005e*/ 	.short	0x0014


	//----- nvinfo : EIATTR_PARAM_CBANK
	.align		4
        /*0060*/ 	.byte	0x04, 0x0a
        /*0062*/ 	.short	(.L_21 - .L_20)
	.align		4
.L_20:
        /*0064*/ 	.word	index@(.nv.constant0.triton_poi_fused_repeat_6)
        /*0068*/ 	.short	0x0210
        /*006a*/ 	.short	0x0014


	//----- nvinfo : EIATTR_SW_WAR
	.align		4
.L_21:
        /*006c*/ 	.byte	0x04, 0x36
        /*006e*/ 	.short	(.L_23 - .L_22)
.L_22:
        /*0070*/ 	.word	0x00000008
.L_23:


//--------------------- .nv.callgraph             --------------------------
	.section	.nv.callgraph,"",@"SHT_CUDA_CALLGRAPH"
	.align	4
	.sectionentsize	8
	.align		4
        /*0000*/ 	.word	0x00000000
	.align		4
        /*0004*/ 	.word	0xffffffff
	.align		4
        /*0008*/ 	.word	0x00000000
	.align		4
        /*000c*/ 	.word	0xfffffffe
	.align		4
        /*0010*/ 	.word	0x00000000
	.align		4
        /*0014*/ 	.word	0xfffffffd
	.align		4
        /*0018*/ 	.word	0x00000000
	.align		4
        /*001c*/ 	.word	0xfffffffc


//--------------------- .text.triton_poi_fused_repeat_6 --------------------------
	.section	.text.triton_poi_fused_repeat_6,"ax",@progbits
	.align	128
        .global         triton_poi_fused_repeat_6
        .type           triton_poi_fused_repeat_6,@function
        .size           triton_poi_fused_repeat_6,(.L_x_1 - triton_poi_fused_repeat_6)
        .other          triton_poi_fused_repeat_6,@"STO_CUDA_ENTRY STV_DEFAULT"
triton_poi_fused_repeat_6:
.text.triton_poi_fused_repeat_6:
[----:B------:R-:W0:Y:S02]  /*0000*/  LDC R1, c[0x0][0x28] ;  /* 0x00000a00ff017b82 */ /* 0x000e240000000800 */
[----:B------:R-:W1:Y:S01]  /*0010*/  S2R R0, SR_TID.X ;  /* 0x0000000000007919 */ /* 0x000e620000002100 */
[----:B------:R-:W-:Y:S01]  /*0020*/  ULDC.64 UR4, c[0x0][0x208] ;  /* 0x0000820000047ab9 */ /* 0x000fe20000000a00 */
[----:B------:R-:W2:Y:S01]  /*0030*/  S2R R3, SR_CTAID.X ;  /* 0x0000000000037919 */ /* 0x000ea20000002500 */
[----:B-1----:R-:W-:Y:S01]  /*0040*/  IMAD.SHL.U32 R0, R0, 0x2, RZ ;  /* 0x0000000200007824 */ /* 0x002fe200078e00ff */
[----:B--2---:R-:W-:-:S04]  /*0050*/  SHF.R.S32.HI R5, RZ, 0x17, R3 ;  /* 0x00000017ff057819 */ /* 0x004fc80000011403 */
[----:B------:R-:W-:Y:S02]  /*0060*/  LOP3.LUT R0, R0, 0xfe, RZ, 0xc0, !PT ;  /* 0x000000fe00007812 */ /* 0x000fe400078ec0ff */
[----:B------:R-:W-:-:S03]  /*0070*/  SGXT R5, R5, 0x1 ;  /* 0x000000010505781a */ /* 0x000fc60000000200 */
[----:B------:R-:W-:-:S04]  /*0080*/  IMAD R0, R3, 0x100, R0 ;  /* 0x0000010003007824 */ /* 0x000fc800078e0200 */
[C---:B------:R-:W-:Y:S01]  /*0090*/  VIADD R2, R0.reuse, 0x1 ;  /* 0x0000000100027836 */ /* 0x040fe20000000000 */
[----:B------:R-:W-:Y:S02]  /*00a0*/  SHF.R.S32.HI R3, RZ, 0x1f, R0 ;  /* 0x0000001fff037819 */ /* 0x000fe40000011400 */
[----:B------:R-:W-:Y:S02]  /*00b0*/  ISETP.GE.AND P0, PT, R0, 0x200, PT ;  /* 0x000002000000780c */ /* 0x000fe40003f06270 */
[----:B------:R-:W-:Y:S02]  /*00c0*/  LEA.HI R4, R3, R0, RZ, 0x7 ;  /* 0x0000000003047211 */ /* 0x000fe400078f38ff */
[----:B------:R-:W-:Y:S02]  /*00d0*/  LEA.HI R5, R5, R2, RZ, 0x7 ;  /* 0x0000000205057211 */ /* 0x000fe400078f38ff */
[C---:B------:R-:W-:Y:S01]  /*00e0*/  LOP3.LUT R3, R4.reuse, 0x80, RZ, 0xc0, !PT ;  /* 0x0000008004037812 */ /* 0x040fe200078ec0ff */
[----:B------:R-:W-:Y:S01]  /*00f0*/  IMAD.SHL.U32 R4, R4, 0x4, RZ ;  /* 0x0000000404047824 */ /* 0x000fe200078e00ff */
[----:B------:R-:W-:-:S03]  /*0100*/  LOP3.LUT R7, R5, 0x80, RZ, 0xc0, !PT ;  /* 0x0000008005077812 */ /* 0x000fc600078ec0ff */
[----:B------:R-:W-:Y:S01]  /*0110*/  IMAD.IADD R5, R0, 0x1, -R3 ;  /* 0x0000000100057824 */ /* 0x000fe200078e0a03 */
[----:B------:R-:W-:Y:S01]  /*0120*/  LOP3.LUT R4, R4, 0xfffffe00, RZ, 0xc0, !PT ;  /* 0xfffffe0004047812 */ /* 0x000fe200078ec0ff */
[----:B------:R-:W-:-:S03]  /*0130*/  IMAD.IADD R7, R2, 0x1, -R7 ;  /* 0x0000000102077824 */ /* 0x000fc600078e0a07 */
[----:B------:R-:W-:Y:S02]  /*0140*/  PRMT R2, R5, 0x8880, RZ ;  /* 0x0000888005027816 */ /* 0x000fe400000000ff */
[----:B------:R-:W-:Y:S02]  /*0150*/  PRMT R3, R7, 0x8880, RZ ;  /* 0x0000888007037816 */ /* 0x000fe400000000ff */
[----:B------:R-:W-:Y:S02]  /*0160*/  PRMT R2, R2, 0x7710, RZ ;  /* 0x0000771002027816 */ /* 0x000fe400000000ff */
[----:B------:R-:W-:Y:S02]  /*0170*/  PRMT R3, R3, 0x7710, RZ ;  /* 0x0000771003037816 */ /* 0x000fe400000000ff */
[----:B------:R-:W-:Y:S02]  /*0180*/  SHF.R.U32.HI R2, RZ, 0xa, R2 ;  /* 0x0000000aff027819 */ /* 0x000fe40000011602 */
[----:B------:R-:W-:-:S02]  /*0190*/  SHF.R.U32.HI R3, RZ, 0xa, R3 ;  /* 0x0000000aff037819 */ /* 0x000fc40000011603 */
[----:B------:R-:W-:Y:S02]  /*01a0*/  LOP3.LUT R2, R2, 0x1f, RZ, 0xc0, !PT ;  /* 0x0000001f02027812 */ /* 0x000fe400078ec0ff */
[----:B------:R-:W-:-:S03]  /*01b0*/  LOP3.LUT R6, R3, 0x1f, RZ, 0xc0, !PT ;  /* 0x0000001f03067812 */ /* 0x000fc600078ec0ff */
[----:B------:R-:W-:Y:S02]  /*01c0*/  IMAD.IADD R2, R5, 0x1, R2 ;  /* 0x0000000105027824 */ /* 0x000fe400078e0202 */
[----:B------:R-:W-:-:S03]  /*01d0*/  IMAD.IADD R6, R7, 0x1, R6 ;  /* 0x0000000107067824 */ /* 0x000fc600078e0206 */
[----:B------:R-:W-:Y:S02]  /*01e0*/  LOP3.LUT R2, R2, 0xe0, RZ, 0xc0, !PT ;  /* 0x000000e002027812 */ /* 0x000fe400078ec0ff */
[----:B------:R-:W-:-:S03]  /*01f0*/  LOP3.LUT R6, R6, 0xe0, RZ, 0xc0, !PT ;  /* 0x000000e006067812 */ /* 0x000fc600078ec0ff */
[----:B------:R-:W-:Y:S02]  /*0200*/  IMAD.MOV R8, RZ, RZ, -R2 ;  /* 0x000000ffff087224 */ /* 0x000fe400078e0a02 */
[----:B------:R-:W-:Y:S01]  /*0210*/  IMAD.MOV R9, RZ, RZ, -R6 ;  /* 0x000000ffff097224 */ /* 0x000fe200078e0a06 */
[----:B------:R-:W1:Y:S02]  /*0220*/  LDC.64 R2, c[0x0][0x210] ;  /* 0x00008400ff027b82 */ /* 0x000e640000000a00 */
[----:B------:R-:W-:Y:S02]  /*0230*/  PRMT R6, R8, 0x7710, RZ ;  /* 0x0000771008067816 */ /* 0x000fe400000000ff */
[----:B------:R-:W-:-:S03]  /*0240*/  PRMT R8, R9, 0x7710, RZ ;  /* 0x0000771009087816 */ /* 0x000fc600000000ff */
[----:B------:R-:W-:Y:S02]  /*0250*/  IMAD.IADD R5, R5, 0x1, R6 ;  /* 0x0000000105057824 */ /* 0x000fe400078e0206 */
[----:B------:R-:W-:Y:S01]  /*0260*/  IMAD.IADD R7, R7, 0x1, R8 ;  /* 0x0000000107077824 */ /* 0x000fe200078e0208 */
[----:B------:R-:W-:Y:S02]  /*0270*/  CS2R R8, SRZ ;  /* 0x0000000000087805 */ /* 0x000fe4000001ff00 */
[----:B------:R-:W-:Y:S02]  /*0280*/  LOP3.LUT R5, R5, 0xffff, RZ, 0xc0, !PT ;  /* 0x0000ffff05057812 */ /* 0x000fe400078ec0ff */
[----:B------:R-:W-:Y:S02]  /*0290*/  LOP3.LUT R7, R7, 0xffff, RZ, 0xc0, !PT ;  /* 0x0000ffff07077812 */ /* 0x000fe400078ec0ff */
[----:B------:R-:W-:Y:S02]  /*02a0*/  PRMT R5, R5, 0x8880, RZ ;  /* 0x0000888005057816 */ /* 0x000fe400000000ff */
[----:B------:R-:W-:-:S03]  /*02b0*/  PRMT R7, R7, 0x8880, RZ ;  /* 0x0000888007077816 */ /* 0x000fc600000000ff */
[C---:B------:R-:W-:Y:S02]  /*02c0*/  IMAD.IADD R5, R4.reuse, 0x1, R5 ;  /* 0x0000000104057824 */ /* 0x040fe400078e0205 */
[----:B------:R-:W-:Y:S02]  /*02d0*/  IMAD.IADD R7, R4, 0x1, R7 ;  /* 0x0000000104077824 */ /* 0x000fe400078e0207 */
[----:B-1----:R-:W-:-:S04]  /*02e0*/  IMAD.WIDE R4, R5, 0x4, R2 ;  /* 0x0000000405047825 */ /* 0x002fc800078e0202 */
[----:B------:R-:W-:Y:S01]  /*02f0*/  IMAD.WIDE R2, R7, 0x4, R2 ;  /* 0x0000000407027825 */ /* 0x000fe200078e0202 */
[----:B------:R1:W5:Y:S01]  /*0300*/  @!P0 LDG.E R8, desc[UR4][R4.64] ;  /* 0x0000000404088981 */ /* 0x000362000c1e1900 */
[----:B------:R-:W2:Y:S03]  /*0310*/  LDC.64 R6, c[0x0][0x218] ;  /* 0x00008600ff067b82 */ /* 0x000ea60000000a00 */
[----:B------:R1:W5:Y:S01]  /*0320*/  @!P0 LDG.E R9, desc[UR4][R2.64] ;  /* 0x0000000402098981 */ /* 0x000362000c1e1900 */
[----:B--2---:R-:W-:Y:S01]  /*0330*/  IMAD.WIDE R6, R0, 0x4, R6 ;  /* 0x0000000400067825 */ /* 0x004fe200078e0206 */
[----:B-1----:R-:W-:Y:S06]  /*0340*/  @P0 EXIT ;  /* 0x000000000000094d */ /* 0x002fec0003800000 */
[----:B-----5:R-:W-:Y:S01]  /*0350*/  STG.E.64 desc[UR4][R6.64], R8 ;  /* 0x0000000806007986 */ /* 0x020fe2000c101b04 */
[----:B------:R-:W-:Y:S05]  /*0360*/  EXIT ;  /* 0x000000000000794d */ /* 0x000fea0003800000 */
.L_x_0:
[----:B------:R-:W-:-:S00]  /*0370*/  BRA `(.L_x_0) ;  /* 0xfffffffc00fc7947 */ /* 0x000fc0000383ffff */
[----:B------:R-:W-:-:S00]  /*0380*/  NOP ;  /* 0x0000000000007918 */ /* 0x000fc00000000000 */
[----:B------:R-:W-:-:S00]  /*0390*/  NOP ;  /* 0x0000000000007918 */ /* 0x000fc00000000000 */
[----:B------:R-:W-:-:S00]  /*03a0*/  NOP ;  /* 0x0000000000007918 */ /* 0x000fc00000000000 */
[----:B------:R-:W-:-:S00]  /*03b0*/  NOP ;  /* 0x0000000000007918 */ /* 0x000fc00000000000 */
[----:B------:R-:W-:-:S00]  /*03c0*/  NOP ;  /* 0x0000000000007918 */ /* 0x000fc00000000000 */
[----:B------:R-:W-:-:S00]  /*03d0*/  NOP ;  /* 0x0000000000007918 */ /* 0x000fc00000000000 */
[----:B------:R-:W-:-:S00]  /*03e0*/  NOP ;  /* 0x0000000000007918 */ /* 0x000fc00000000000 */
[----:B------:R-:W-:-:S00]  /*03f0*/  NOP ;  /* 0x0000000000007918 */ /* 0x000fc00000000000 */
.L_x_1:


//--------------------- .nv.constant0.triton_poi_fused_repeat_6 --------------------------
	.section	.nv.constant0.triton_poi_fused_repeat_6,"a",@progbits
	.sectionflags	@""
	.align	4
.nv.constant0.triton_poi_fused_repeat_6:
	.zero		548
